//
// Generated by NVIDIA NVVM Compiler
//
// Compiler Build ID: CL-36424714
// Cuda compilation tools, release 13.0, V13.0.88
// Based on NVVM 20.0.0
//

.version 9.0
.target sm_100
.address_size 64

	// .globl	_Z6kernelPlS_
.func  (.param .b64 func_retval0) __internal_accurate_pow
(
	.param .b64 __internal_accurate_pow_param_0,
	.param .b64 __internal_accurate_pow_param_1
)
;

.visible .entry _Z6kernelPlS_(
	.param .u64 .ptr .align 1 _Z6kernelPlS__param_0,
	.param .u64 .ptr .align 1 _Z6kernelPlS__param_1
)
{
	.reg .pred 	%p<13>;
	.reg .b32 	%r<23>;
	.reg .b32 	%f<6>;
	.reg .b64 	%rd<33>;
	.reg .b64 	%fd<16>;

	ld.param.u64 	%rd10, [_Z6kernelPlS__param_0];
	ld.param.u64 	%rd11, [_Z6kernelPlS__param_1];
	cvta.to.global.u64 	%rd1, %rd11;
	mov.u32 	%r8, %ctaid.x;
	mov.u32 	%r9, %ntid.x;
	mov.u32 	%r10, %tid.x;
	mad.lo.s32 	%r1, %r8, %r9, %r10;
	setp.gt.s32 	%p1, %r1, 99999;
	@%p1 bra 	$L__BB0_9;
	cvta.to.global.u64 	%rd13, %rd10;
	mul.wide.s32 	%rd14, %r1, 8;
	add.s64 	%rd15, %rd13, %rd14;
	ld.global.u64 	%rd16, [%rd15];
	cvt.u32.u64 	%r11, %rd16;
	abs.s32 	%r12, %r11;
	cvt.rn.f32.s32 	%f2, %r12;
	lg2.approx.f32 	%f3, %f2;
	mul.f32 	%f4, %f3, 0f3E9A209B;
	cvt.rmi.f32.f32 	%f5, %f4;
	add.f32 	%f1, %f5, 0f3F800000;
	cvt.s64.s32 	%rd2, %rd16;
	setp.lt.s64 	%p2, %rd2, 1;
	mov.b64 	%rd32, 0;
	@%p2 bra 	$L__BB0_6;
	cvt.rzi.s32.f32 	%r2, %f1;
	mov.b64 	%rd32, 0;
	mov.b32 	%r22, 0;
	mov.u64 	%rd30, %rd2;
$L__BB0_3:
	mul.hi.u64 	%rd18, %rd30, -3689348814741910323;
	shr.u64 	%rd19, %rd18, 3;
	mul.lo.s64 	%rd20, %rd19, 10;
	sub.s64 	%rd5, %rd30, %rd20;
	sub.s32 	%r4, %r2, %r22;
	cvt.rn.f64.u64 	%fd5, %rd5;
	cvt.rn.f64.s32 	%fd1, %r4;
	{
	.reg .b32 %temp; 
	mov.b64 	{%temp, %r5}, %fd5;
	}
	{
	.reg .b32 %temp; 
	mov.b64 	{%temp, %r6}, %fd1;
	}
	shr.u32 	%r14, %r6, 20;
	and.b32  	%r15, %r14, 2047;
	add.s32 	%r16, %r15, -1012;
	mov.b64 	%rd21, %fd1;
	shl.b64 	%rd22, %rd21, %r16;
	setp.eq.s64 	%p3, %rd22, -9223372036854775808;
	{ // callseq 0, 0
	.param .b64 param0;
	st.param.f64 	[param0], %fd5;
	.param .b64 param1;
	st.param.f64 	[param1], %fd1;
	.param .b64 retval0;
	call.uni (retval0), 
	__internal_accurate_pow, 
	(
	param0, 
	param1
	);
	ld.param.f64 	%fd6, [retval0];
	} // callseq 0
	setp.lt.s32 	%p4, %r5, 0;
	neg.f64 	%fd8, %fd6;
	selp.f64 	%fd9, %fd8, %fd6, %p3;
	selp.f64 	%fd15, %fd9, %fd6, %p4;
	setp.ne.s64 	%p5, %rd5, 0;
	@%p5 bra 	$L__BB0_5;
	setp.eq.s64 	%p6, %rd22, -9223372036854775808;
	abs.f64 	%fd10, %fd1;
	setp.neu.f64 	%p7, %fd10, 0d3FE0000000000000;
	selp.b32 	%r17, %r5, 0, %p6;
	selp.b32 	%r18, %r17, 0, %p7;
	setp.lt.s32 	%p8, %r6, 0;
	or.b32  	%r19, %r18, 2146435072;
	selp.b32 	%r20, %r19, %r18, %p8;
	mov.b32 	%r21, 0;
	mov.b64 	%fd15, {%r21, %r20};
$L__BB0_5:
	setp.eq.s64 	%p9, %rd5, 1;
	setp.eq.s32 	%p10, %r4, 0;
	selp.f64 	%fd11, 0d3FF0000000000000, %fd15, %p10;
	selp.f64 	%fd12, 0d3FF0000000000000, %fd11, %p9;
	cvt.rn.f64.s64 	%fd13, %rd32;
	add.f64 	%fd14, %fd12, %fd13;
	cvt.rzi.s64.f64 	%rd32, %fd14;
	add.s32 	%r22, %r22, 1;
	setp.gt.u64 	%p11, %rd30, 9;
	mov.u64 	%rd30, %rd19;
	@%p11 bra 	$L__BB0_3;
$L__BB0_6:
	setp.ne.s64 	%p12, %rd32, %rd2;
	@%p12 bra 	$L__BB0_8;
	add.s64 	%rd28, %rd1, %rd14;
	mov.b64 	%rd29, 1;
	st.global.u64 	[%rd28], %rd29;
	bra.uni 	$L__BB0_9;
$L__BB0_8:
	add.s64 	%rd25, %rd1, %rd14;
	mov.b64 	%rd26, 0;
	st.global.u64 	[%rd25], %rd26;
$L__BB0_9:
	ret;

}
.func  (.param .b64 func_retval0) __internal_accurate_pow(
	.param .b64 __internal_accurate_pow_param_0,
	.param .b64 __internal_accurate_pow_param_1
)
{
	.reg .pred 	%p<8>;
	.reg .b32 	%r<49>;
	.reg .b32 	%f<3>;
	.reg .b64 	%fd<109>;

	ld.param.f64 	%fd10, [__internal_accurate_pow_param_0];
	ld.param.f64 	%fd11, [__internal_accurate_pow_param_1];
	{
	.reg .b32 %temp; 
	mov.b64 	{%temp, %r46}, %fd10;
	}
	{
	.reg .b32 %temp; 
	mov.b64 	{%r45, %temp}, %fd10;
	}
	shr.u32 	%r47, %r46, 20;
	setp.gt.u32 	%p1, %r46, 1048575;
	@%p1 bra 	$L__BB1_2;
	mul.f64 	%fd12, %fd10, 0d4350000000000000;
	{
	.reg .b32 %temp; 
	mov.b64 	{%temp, %r46}, %fd12;
	}
	{
	.reg .b32 %temp; 
	mov.b64 	{%r45, %temp}, %fd12;
	}
	shr.u32 	%r16, %r46, 20;
	add.s32 	%r47, %r16, -54;
$L__BB1_2:
	add.s32 	%r48, %r47, -1023;
	and.b32  	%r17, %r46, -2146435073;
	or.b32  	%r18, %r17, 1072693248;
	mov.b64 	%fd107, {%r45, %r18};
	setp.lt.u32 	%p2, %r18, 1073127583;
	@%p2 bra 	$L__BB1_4;
	{
	.reg .b32 %temp; 
	mov.b64 	{%r19, %temp}, %fd107;
	}
	{
	.reg .b32 %temp; 
	mov.b64 	{%temp, %r20}, %fd107;
	}
	add.s32 	%r21, %r20, -1048576;
	mov.b64 	%fd107, {%r19, %r21};
	add.s32 	%r48, %r47, -1022;
$L__BB1_4:
	add.f64 	%fd13, %fd107, 0dBFF0000000000000;
	add.f64 	%fd14, %fd107, 0d3FF0000000000000;
	rcp.approx.ftz.f64 	%fd15, %fd14;
	neg.f64 	%fd16, %fd14;
	fma.rn.f64 	%fd17, %fd16, %fd15, 0d3FF0000000000000;
	fma.rn.f64 	%fd18, %fd17, %fd17, %fd17;
	fma.rn.f64 	%fd19, %fd18, %fd15, %fd15;
	mul.f64 	%fd20, %fd13, %fd19;
	fma.rn.f64 	%fd21, %fd13, %fd19, %fd20;
	mul.f64 	%fd22, %fd21, %fd21;
	fma.rn.f64 	%fd23, %fd22, 0d3EB0F5FF7D2CAFE2, 0d3ED0F5D241AD3B5A;
	fma.rn.f64 	%fd24, %fd23, %fd22, 0d3EF3B20A75488A3F;
	fma.rn.f64 	%fd25, %fd24, %fd22, 0d3F1745CDE4FAECD5;
	fma.rn.f64 	%fd26, %fd25, %fd22, 0d3F3C71C7258A578B;
	fma.rn.f64 	%fd27, %fd26, %fd22, 0d3F6249249242B910;
	fma.rn.f64 	%fd28, %fd27, %fd22, 0d3F89999999999DFB;
	sub.f64 	%fd29, %fd13, %fd21;
	add.f64 	%fd30, %fd29, %fd29;
	neg.f64 	%fd31, %fd21;
	fma.rn.f64 	%fd32, %fd31, %fd13, %fd30;
	mul.f64 	%fd33, %fd19, %fd32;
	fma.rn.f64 	%fd34, %fd22, %fd28, 0d3FB5555555555555;
	mov.f64 	%fd35, 0d3FB5555555555555;
	sub.f64 	%fd36, %fd35, %fd34;
	fma.rn.f64 	%fd37, %fd22, %fd28, %fd36;
	add.f64 	%fd38, %fd37, 0dBC46A4CB00B9E7B0;
	add.f64 	%fd39, %fd34, %fd38;
	sub.f64 	%fd40, %fd34, %fd39;
	add.f64 	%fd41, %fd38, %fd40;
	mul.rn.f64 	%fd42, %fd21, %fd21;
	neg.f64 	%fd43, %fd42;
	fma.rn.f64 	%fd44, %fd21, %fd21, %fd43;
	{
	.reg .b32 %temp; 
	mov.b64 	{%r22, %temp}, %fd33;
	}
	{
	.reg .b32 %temp; 
	mov.b64 	{%temp, %r23}, %fd33;
	}
	add.s32 	%r24, %r23, 1048576;
	mov.b64 	%fd45, {%r22, %r24};
	fma.rn.f64 	%fd46, %fd21, %fd45, %fd44;
	mul.rn.f64 	%fd47, %fd42, %fd21;
	neg.f64 	%fd48, %fd47;
	fma.rn.f64 	%fd49, %fd42, %fd21, %fd48;
	fma.rn.f64 	%fd50, %fd42, %fd33, %fd49;
	fma.rn.f64 	%fd51, %fd46, %fd21, %fd50;
	mul.rn.f64 	%fd52, %fd39, %fd47;
	neg.f64 	%fd53, %fd52;
	fma.rn.f64 	%fd54, %fd39, %fd47, %fd53;
	fma.rn.f64 	%fd55, %fd39, %fd51, %fd54;
	fma.rn.f64 	%fd56, %fd41, %fd47, %fd55;
	add.f64 	%fd57, %fd52, %fd56;
	sub.f64 	%fd58, %fd52, %fd57;
	add.f64 	%fd59, %fd56, %fd58;
	add.f64 	%fd60, %fd21, %fd57;
	sub.f64 	%fd61, %fd21, %fd60;
	add.f64 	%fd62, %fd57, %fd61;
	add.f64 	%fd63, %fd59, %fd62;
	add.f64 	%fd64, %fd33, %fd63;
	add.f64 	%fd65, %fd60, %fd64;
	sub.f64 	%fd66, %fd60, %fd65;
	add.f64 	%fd67, %fd64, %fd66;
	xor.b32  	%r25, %r48, -2147483648;
	mov.b32 	%r26, 1127219200;
	mov.b64 	%fd68, {%r25, %r26};
	mov.b32 	%r27, -2147483648;
	mov.b64 	%fd69, {%r27, %r26};
	sub.f64 	%fd70, %fd68, %fd69;
	fma.rn.f64 	%fd71, %fd70, 0d3FE62E42FEFA39EF, %fd65;
	fma.rn.f64 	%fd72, %fd70, 0dBFE62E42FEFA39EF, %fd71;
	sub.f64 	%fd73, %fd72, %fd65;
	sub.f64 	%fd74, %fd67, %fd73;
	fma.rn.f64 	%fd75, %fd70, 0d3C7ABC9E3B39803F, %fd74;
	add.f64 	%fd76, %fd71, %fd75;
	sub.f64 	%fd77, %fd71, %fd76;
	add.f64 	%fd78, %fd75, %fd77;
	{
	.reg .b32 %temp; 
	mov.b64 	{%temp, %r28}, %fd11;
	}
	{
	.reg .b32 %temp; 
	mov.b64 	{%r29, %temp}, %fd11;
	}
	shl.b32 	%r30, %r28, 1;
	setp.gt.u32 	%p3, %r30, -33554433;
	and.b32  	%r31, %r28, -15728641;
	selp.b32 	%r32, %r31, %r28, %p3;
	mov.b64 	%fd79, {%r29, %r32};
	mul.rn.f64 	%fd80, %fd76, %fd79;
	neg.f64 	%fd81, %fd80;
	fma.rn.f64 	%fd82, %fd76, %fd79, %fd81;
	fma.rn.f64 	%fd83, %fd78, %fd79, %fd82;
	add.f64 	%fd4, %fd80, %fd83;
	sub.f64 	%fd84, %fd80, %fd4;
	add.f64 	%fd5, %fd83, %fd84;
	fma.rn.f64 	%fd85, %fd4, 0d3FF71547652B82FE, 0d4338000000000000;
	{
	.reg .b32 %temp; 
	mov.b64 	{%r13, %temp}, %fd85;
	}
	mov.f64 	%fd86, 0dC338000000000000;
	add.rn.f64 	%fd87, %fd85, %fd86;
	fma.rn.f64 	%fd88, %fd87, 0dBFE62E42FEFA39EF, %fd4;
	fma.rn.f64 	%fd89, %fd87, 0dBC7ABC9E3B39803F, %fd88;
	fma.rn.f64 	%fd90, %fd89, 0d3E5ADE1569CE2BDF, 0d3E928AF3FCA213EA;
	fma.rn.f64 	%fd91, %fd90, %fd89, 0d3EC71DEE62401315;
	fma.rn.f64 	%fd92, %fd91, %fd89, 0d3EFA01997C89EB71;
	fma.rn.f64 	%fd93, %fd92, %fd89, 0d3F2A01A014761F65;
	fma.rn.f64 	%fd94, %fd93, %fd89, 0d3F56C16C1852B7AF;
	fma.rn.f64 	%fd95, %fd94, %fd89, 0d3F81111111122322;
	fma.rn.f64 	%fd96, %fd95, %fd89, 0d3FA55555555502A1;
	fma.rn.f64 	%fd97, %fd96, %fd89, 0d3FC5555555555511;
	fma.rn.f64 	%fd98, %fd97, %fd89, 0d3FE000000000000B;
	fma.rn.f64 	%fd99, %fd98, %fd89, 0d3FF0000000000000;
	fma.rn.f64 	%fd100, %fd99, %fd89, 0d3FF0000000000000;
	{
	.reg .b32 %temp; 
	mov.b64 	{%r14, %temp}, %fd100;
	}
	{
	.reg .b32 %temp; 
	mov.b64 	{%temp, %r15}, %fd100;
	}
	shl.b32 	%r33, %r13, 20;
	add.s32 	%r34, %r33, %r15;
	mov.b64 	%fd108, {%r14, %r34};
	{
	.reg .b32 %temp; 
	mov.b64 	{%temp, %r35}, %fd4;
	}
	mov.b32 	%f2, %r35;
	abs.f32 	%f1, %f2;
	setp.lt.f32 	%p4, %f1, 0f4086232B;
	@%p4 bra 	$L__BB1_7;
	setp.lt.f64 	%p5, %fd4, 0d0000000000000000;
	add.f64 	%fd101, %fd4, 0d7FF0000000000000;
	selp.f64 	%fd108, 0d0000000000000000, %fd101, %p5;
	setp.geu.f32 	%p6, %f1, 0f40874800;
	@%p6 bra 	$L__BB1_7;
	shr.u32 	%r36, %r13, 31;
	add.s32 	%r37, %r13, %r36;
	shr.s32 	%r38, %r37, 1;
	shl.b32 	%r39, %r38, 20;
	add.s32 	%r40, %r15, %r39;
	mov.b64 	%fd102, {%r14, %r40};
	sub.s32 	%r41, %r13, %r38;
	shl.b32 	%r42, %r41, 20;
	add.s32 	%r43, %r42, 1072693248;
	mov.b32 	%r44, 0;
	mov.b64 	%fd103, {%r44, %r43};
	mul.f64 	%fd108, %fd103, %fd102;
$L__BB1_7:
	abs.f64 	%fd104, %fd108;
	setp.eq.f64 	%p7, %fd104, 0d7FF0000000000000;
	fma.rn.f64 	%fd105, %fd108, %fd5, %fd108;
	selp.f64 	%fd106, %fd108, %fd105, %p7;
	st.param.f64 	[func_retval0], %fd106;
	ret;

}


// ===== COMPILED SASS (sm_100) =====

	.target	sm_100

	.elftype	@"ET_EXEC"


//--------------------- .note.nv.tkinfo           --------------------------
	.section	.note.nv.tkinfo,"",@"SHT_NOTE"
	.sectionflags	@"SHF_NOTE_NV_TKINFO"
	.tkinfo
        /*0018*/ 	.word	0x00000002
        /*0030*/ 	.string	""
        /*0030*/ 	.string	"ptxas"
        /*0030*/ 	.string	"Cuda compilation tools, release 13.0, V13.0.88"
        /*0030*/ 	.string	"Build cuda_13.0.r13.0/compiler.36424714_0"
        /*0030*/ 	.string	"-arch sm_100 -m 64 "



//--------------------- .note.nv.cuinfo           --------------------------
	.section	.note.nv.cuinfo,"",@"SHT_NOTE"
	.sectionflags	@"SHF_NOTE_NV_CUINFO"
        /*0018*/ 	.short	0x0002
        /*001a*/ 	.short	0x0064
        /*001c*/ 	.short	0x0082
	.zero		2


//--------------------- .nv.info                  --------------------------
	.section	.nv.info,"",@"SHT_CUDA_INFO"
	.align	4


	//----- nvinfo : EIATTR_REGCOUNT
	.align		4
        /*0000*/ 	.byte	0x04, 0x2f
        /*0002*/ 	.short	(.L_1 - .L_0)
	.align		4
.L_0:
        /*0004*/ 	.word	index@(_Z6kernelPlS_)
        /*0008*/ 	.word	0x0000002e


	//----- nvinfo : EIATTR_FRAME_SIZE
	.align		4
.L_1:
        /*000c*/ 	.byte	0x04, 0x11
        /*000e*/ 	.short	(.L_3 - .L_2)
	.align		4
.L_2:
        /*0010*/ 	.word	index@($_Z6kernelPlS_$__internal_accurate_pow)
        /*0014*/ 	.word	0x00000000


	//----- nvinfo : EIATTR_FRAME_SIZE
	.align		4
.L_3:
        /*0018*/ 	.byte	0x04, 0x11
        /*001a*/ 	.short	(.L_5 - .L_4)
	.align		4
.L_4:
        /*001c*/ 	.word	index@(_Z6kernelPlS_)
        /*0020*/ 	.word	0x00000000


	//----- nvinfo : EIATTR_MIN_STACK_SIZE
	.align		4
.L_5:
        /*0024*/ 	.byte	0x04, 0x12
        /*0026*/ 	.short	(.L_7 - .L_6)
	.align		4
.L_6:
        /*0028*/ 	.word	index@(_Z6kernelPlS_)
        /*002c*/ 	.word	0x00000000
.L_7:


//--------------------- .nv.compat                --------------------------
	.section	.nv.compat,"",@"SHT_CUDA_COMPAT_INFO"
	.align	4
        /*0000*/ 	.byte	0x02, 0x09, 0x00, 0x00, 0x02, 0x02, 0x01, 0x00, 0x02, 0x05, 0x05, 0x00, 0x03, 0x07, 0x01, 0x01
        /*0010*/ 	.byte	0x02, 0x03, 0x00, 0x00, 0x02, 0x06, 0x01, 0x00, 0x04, 0x0b, 0x08, 0x00, 0x01, 0x00, 0x00, 0x00
        /*0020*/ 	.byte	0x00, 0x00, 0x00, 0x00


//--------------------- .nv.info._Z6kernelPlS_    --------------------------
	.section	.nv.info._Z6kernelPlS_,"",@"SHT_CUDA_INFO"
	.sectionflags	@""
	.align	4


	//----- nvinfo : EIATTR_CUDA_API_VERSION
	.align		4
        /*0000*/ 	.byte	0x04, 0x37
        /*0002*/ 	.short	(.L_9 - .L_8)
.L_8:
        /*0004*/ 	.word	0x00000082


	//----- nvinfo : EIATTR_KPARAM_INFO
	.align		4
.L_9:
        /*0008*/ 	.byte	0x04, 0x17
        /*000a*/ 	.short	(.L_11 - .L_10)
.L_10:
        /*000c*/ 	.word	0x00000000
        /*0010*/ 	.short	0x0001
        /*0012*/ 	.short	0x0008
        /*0014*/ 	.byte	0x00, 0xf5, 0x21, 0x00


	//----- nvinfo : EIATTR_KPARAM_INFO
	.align		4
.L_11:
        /*0018*/ 	.byte	0x04, 0x17
        /*001a*/ 	.short	(.L_13 - .L_12)
.L_12:
        /*001c*/ 	.word	0x00000000
        /*0020*/ 	.short	0x0000
        /*0022*/ 	.short	0x0000
        /*0024*/ 	.byte	0x00, 0xf5, 0x21, 0x00


	//----- nvinfo : EIATTR_SPARSE_MMA_MASK
	.align		4
.L_13:
        /*0028*/ 	.byte	0x03, 0x50
        /*002a*/ 	.short	0x0000


	//----- nvinfo : EIATTR_MAXREG_COUNT
	.align		4
        /*002c*/ 	.byte	0x03, 0x1b
        /*002e*/ 	.short	0x00ff


	//----- nvinfo : EIATTR_MERCURY_ISA_VERSION
	.align		4
        /*0030*/ 	.byte	0x03, 0x5f
        /*0032*/ 	.short	0x0101


	//----- nvinfo : EIATTR_VRC_CTA_INIT_COUNT
	.align		4
        /*0034*/ 	.byte	0x02, 0x4a
	.zero		1
	.zero		1


	//----- nvinfo : EIATTR_EXIT_INSTR_OFFSETS
	.align		4
        /*0038*/ 	.byte	0x04, 0x1c
        /*003a*/ 	.short	(.L_15 - .L_14)


	//   ....[0]....
.L_14:
        /*003c*/ 	.word	0x00000060


	//   ....[1]....
        /*0040*/ 	.word	0x00000670


	//   ....[2]....
        /*0044*/ 	.word	0x000006b0


	//----- nvinfo : EIATTR_CRS_STACK_SIZE
	.align		4
.L_15:
        /*0048*/ 	.byte	0x04, 0x1e
        /*004a*/ 	.short	(.L_17 - .L_16)
.L_16:
        /*004c*/ 	.word	0x00000000


	//----- nvinfo : EIATTR_CBANK_PARAM_SIZE
	.align		4
.L_17:
        /*0050*/ 	.byte	0x03, 0x19
        /*0052*/ 	.short	0x0010


	//----- nvinfo : EIATTR_PARAM_CBANK
	.align		4
        /*0054*/ 	.byte	0x04, 0x0a
        /*0056*/ 	.short	(.L_19 - .L_18)
	.align		4
.L_18:
        /*0058*/ 	.word	index@(.nv.constant0._Z6kernelPlS_)
        /*005c*/ 	.short	0x0380
        /*005e*/ 	.short	0x0010


	//----- nvinfo : EIATTR_SW_WAR
	.align		4
.L_19:
        /*0060*/ 	.byte	0x04, 0x36
        /*0062*/ 	.short	(.L_21 - .L_20)
.L_20:
        /*0064*/ 	.word	0x00000008
.L_21:


//--------------------- .nv.callgraph             --------------------------
	.section	.nv.callgraph,"",@"SHT_CUDA_CALLGRAPH"
	.align	4
	.sectionentsize	8
	.align		4
        /*0000*/ 	.word	0x00000000
	.align		4
        /*0004*/ 	.word	0xffffffff
	.align		4
        /*0008*/ 	.word	0x00000000
	.align		4
        /*000c*/ 	.word	0xfffffffe
	.align		4
        /*0010*/ 	.word	0x00000000
	.align		4
        /*0014*/ 	.word	0xfffffffd
	.align		4
        /*0018*/ 	.word	0x00000000
	.align		4
        /*001c*/ 	.word	0xfffffffc


//--------------------- .text._Z6kernelPlS_       --------------------------
	.section	.text._Z6kernelPlS_,"ax",@progbits
	.align	128
        .global         _Z6kernelPlS_
        .type           _Z6kernelPlS_,@function
        .size           _Z6kernelPlS_,(.L_x_8 - _Z6kernelPlS_)
        .other          _Z6kernelPlS_,@"STO_CUDA_ENTRY STV_DEFAULT"
_Z6kernelPlS_:
.text._Z6kernelPlS_:
[----:B------:R-:W-:Y:S01]  /*0000*/  LDC R1, c[0x0][0x37c] ;  /* 0x0000df00ff017b82 */ /* 0x000fe20000000800 */
[----:B------:R-:W0:Y:S07]  /*0010*/  S2R R3, SR_TID.X ;  /* 0x0000000000037919 */ /* 0x000e2e0000002100 */
[----:B------:R-:W0:Y:S08]  /*0020*/  S2UR UR4, SR_CTAID.X ;  /* 0x00000000000479c3 */ /* 0x000e300000002500 */
[----:B------:R-:W0:Y:S02]  /*0030*/  LDC R2, c[0x0][0x360] ;  /* 0x0000d800ff027b82 */ /* 0x000e240000000800 */
[----:B0-----:R-:W-:-:S05]  /*0040*/  IMAD R2, R2, UR4, R3 ;  /* 0x0000000402027c24 */ /* 0x001fca000f8e0203 */
[----:B------:R-:W-:-:S13]  /*0050*/  ISETP.GT.AND P0, PT, R2, 0x1869f, PT ;  /* 0x0001869f0200780c */ /* 0x000fda0003f04270 */
[----:B------:R-:W-:Y:S05]  /*0060*/  @P0 EXIT ;  /* 0x000000000000094d */ /* 0x000fea0003800000 */
[----:B------:R-:W0:Y:S01]  /*0070*/  LDC.64 R6, c[0x0][0x380] ;  /* 0x0000e000ff067b82 */ /* 0x000e220000000a00 */
[----:B------:R-:W1:Y:S01]  /*0080*/  LDCU.64 UR4, c[0x0][0x358] ;  /* 0x00006b00ff0477ac */ /* 0x000e620008000a00 */
[----:B0-----:R-:W-:-:S05]  /*0090*/  IMAD.WIDE R6, R2, 0x8, R6 ;  /* 0x0000000802067825 */ /* 0x001fca00078e0206 */
[----:B-1----:R-:W2:Y:S01]  /*00a0*/  LDG.E R3, desc[UR4][R6.64] ;  /* 0x0000000406037981 */ /* 0x002ea2000c1e1900 */
[----:B------:R-:W-:Y:S01]  /*00b0*/  BSSY.RECONVERGENT B0, `(.L_x_0) ;  /* 0x0000054000007945 */ /* 0x000fe20003800200 */
[----:B------:R-:W-:Y:S02]  /*00c0*/  CS2R R10, SRZ ;  /* 0x00000000000a7805 */ /* 0x000fe4000001ff00 */
[----:B--2---:R-:W-:Y:S02]  /*00d0*/  IABS R0, R3 ;  /* 0x0000000300007213 */ /* 0x004fe40000000000 */
[----:B------:R-:W-:Y:S02]  /*00e0*/  ISETP.GE.U32.AND P0, PT, R3, 0x1, PT ;  /* 0x000000010300780c */ /* 0x000fe40003f06070 */
[----:B------:R-:W-:Y:S02]  /*00f0*/  I2FP.F32.S32 R0, R0 ;  /* 0x0000000000007245 */ /* 0x000fe40000201400 */
[----:B------:R-:W-:-:S02]  /*0100*/  SHF.R.S32.HI R4, RZ, 0x1f, R3 ;  /* 0x0000001fff047819 */ /* 0x000fc40000011403 */
[----:B------:R-:W-:Y:S02]  /*0110*/  FSETP.GEU.AND P1, PT, |R0|, 1.175494350822287508e-38, PT ;  /* 0x008000000000780b */ /* 0x000fe40003f2e200 */
[----:B------:R-:W-:-:S11]  /*0120*/  ISETP.GE.AND.EX P0, PT, R4, RZ, PT, P0 ;  /* 0x000000ff0400720c */ /* 0x000fd60003f06300 */
[----:B------:R-:W-:-:S04]  /*0130*/  @!P1 FMUL R0, R0, 16777216 ;  /* 0x4b80000000009820 */ /* 0x000fc80000400000 */
[----:B------:R-:W0:Y:S02]  /*0140*/  MUFU.LG2 R5, R0 ;  /* 0x0000000000057308 */ /* 0x000e240000000c00 */
[----:B0-----:R-:W-:Y:S01]  /*0150*/  @!P1 FADD R5, R5, -24 ;  /* 0xc1c0000005059421 */ /* 0x001fe20000000000 */
[----:B------:R-:W-:Y:S06]  /*0160*/  @!P0 BRA `(.L_x_1) ;  /* 0x0000000400208947 */ /* 0x000fec0003800000 */
[----:B------:R-:W-:Y:S01]  /*0170*/  FMUL R0, R5, 0.30103000998497009277 ;  /* 0x3e9a209b05007820 */ /* 0x000fe20000400000 */
[----:B------:R-:W-:Y:S01]  /*0180*/  IMAD.MOV.U32 R6, RZ, RZ, RZ ;  /* 0x000000ffff067224 */ /* 0x000fe200078e00ff */
[----:B------:R-:W-:Y:S01]  /*0190*/  CS2R R10, SRZ ;  /* 0x00000000000a7805 */ /* 0x000fe2000001ff00 */
[----:B------:R-:W-:Y:S02]  /*01a0*/  IMAD.MOV.U32 R8, RZ, RZ, R3 ;  /* 0x000000ffff087224 */ /* 0x000fe400078e0003 */
[----:B------:R-:W-:Y:S01]  /*01b0*/  IMAD.MOV.U32 R9, RZ, RZ, R4 ;  /* 0x000000ffff097224 */ /* 0x000fe200078e0004 */
[----:B------:R-:W0:Y:S02]  /*01c0*/  FRND.FLOOR R0, R0 ;  /* 0x0000000000007307 */ /* 0x000e240000205000 */
[----:B0-----:R-:W-:-:S06]  /*01d0*/  FADD R5, R0, 1 ;  /* 0x3f80000000057421 */ /* 0x001fcc0000000000 */
[----:B------:R-:W0:Y:S02]  /*01e0*/  F2I.TRUNC.NTZ R5, R5 ;  /* 0x0000000500057305 */ /* 0x000e24000020f100 */
.L_x_5:
[----:B------:R-:W-:Y:S01]  /*01f0*/  IMAD.WIDE.U32 R14, R9, -0x33333333, RZ ;  /* 0xcccccccd090e7825 */ /* 0x000fe200078e00ff */
[----:B------:R-:W-:Y:S03]  /*0200*/  BSSY.RECONVERGENT B1, `(.L_x_2) ;  /* 0x0000019000017945 */ /* 0x000fe60003800200 */
[----:B0-----:R-:W-:Y:S02]  /*0210*/  IMAD.IADD R7, R5, 0x1, -R6 ;  /* 0x0000000105077824 */ /* 0x001fe400078e0a06 */
[C---:B------:R-:W-:Y:S02]  /*0220*/  IMAD.WIDE.U32 R16, P0, R8.reuse, -0x33333334, R14 ;  /* 0xcccccccc08107825 */ /* 0x040fe4000780000e */
[----:B-1----:R-:W0:Y:S02]  /*0230*/  I2F.F64 R12, R7 ;  /* 0x00000007000c7312 */ /* 0x002e240000201c00 */
[----:B------:R-:W-:-:S04]  /*0240*/  IMAD.WIDE.U32 R14, R8, -0x33333333, RZ ;  /* 0xcccccccd080e7825 */ /* 0x000fc800078e00ff */
[----:B------:R-:W-:Y:S01]  /*0250*/  IMAD.X R19, RZ, RZ, RZ, P0 ;  /* 0x000000ffff137224 */ /* 0x000fe200000e06ff */
[----:B------:R-:W-:Y:S01]  /*0260*/  IADD3 RZ, P0, PT, R15, R16, RZ ;  /* 0x000000100fff7210 */ /* 0x000fe20007f1e0ff */
[----:B------:R-:W-:-:S04]  /*0270*/  IMAD.MOV.U32 R18, RZ, RZ, R17 ;  /* 0x000000ffff127224 */ /* 0x000fc800078e0011 */
[----:B------:R-:W-:Y:S01]  /*0280*/  IMAD.WIDE.U32.X R14, R9, -0x33333334, R18, P0 ;  /* 0xcccccccc090e7825 */ /* 0x000fe200000e0412 */
[----:B0-----:R-:W-:-:S04]  /*0290*/  SHF.R.U32.HI R0, RZ, 0x14, R13 ;  /* 0x00000014ff007819 */ /* 0x001fc8000001160d */
[--C-:B------:R-:W-:Y:S02]  /*02a0*/  SHF.R.U64 R41, R14, 0x3, R15.reuse ;  /* 0x000000030e297819 */ /* 0x100fe4000000120f */
[----:B------:R-:W-:Y:S02]  /*02b0*/  SHF.R.U32.HI R40, RZ, 0x3, R15 ;  /* 0x00000003ff287819 */ /* 0x000fe4000001160f */
[----:B------:R-:W-:Y:S01]  /*02c0*/  LOP3.LUT R0, R0, 0x7ff, RZ, 0xc0, !PT ;  /* 0x000007ff00007812 */ /* 0x000fe200078ec0ff */
[----:B------:R-:W-:-:S04]  /*02d0*/  IMAD.WIDE.U32 R14, R41, -0xa, R8 ;  /* 0xfffffff6290e7825 */ /* 0x000fc800078e0008 */
[----:B------:R-:W-:Y:S02]  /*02e0*/  IMAD R16, R40, -0xa, RZ ;  /* 0xfffffff628107824 */ /* 0x000fe400078e02ff */
[----:B------:R-:W-:Y:S01]  /*02f0*/  VIADD R43, R0, 0xfffffc0c ;  /* 0xfffffc0c002b7836 */ /* 0x000fe20000000000 */
[----:B------:R-:W-:Y:S02]  /*0300*/  MOV R0, 0x390 ;  /* 0x0000039000007802 */ /* 0x000fe40000000f00 */
[----:B------:R-:W-:Y:S01]  /*0310*/  IADD3 R17, PT, PT, R15, -R41, R16 ;  /* 0x800000290f117210 */ /* 0x000fe20007ffe010 */
[----:B------:R-:W-:Y:S01]  /*0320*/  IMAD.MOV.U32 R16, RZ, RZ, R14 ;  /* 0x000000ffff107224 */ /* 0x000fe200078e000e */
[CC--:B------:R-:W-:Y:S02]  /*0330*/  SHF.L.U32 R42, R12.reuse, R43.reuse, RZ ;  /* 0x0000002b0c2a7219 */ /* 0x0c0fe400000006ff */
[----:B------:R-:W-:Y:S01]  /*0340*/  SHF.L.U64.HI R43, R12, R43, R13 ;  /* 0x0000002b0c2b7219 */ /* 0x000fe2000001020d */
[----:B------:R0:W1:Y:S01]  /*0350*/  I2F.F64.U64 R18, R16 ;  /* 0x0000001000127312 */ /* 0x0000620000301800 */
[----:B------:R-:W-:-:S04]  /*0360*/  ISETP.NE.U32.AND P0, PT, R42, RZ, PT ;  /* 0x000000ff2a00720c */ /* 0x000fc80003f05070 */
[----:B--2---:R-:W-:-:S13]  /*0370*/  ISETP.NE.AND.EX P0, PT, R43, -0x80000000, PT, P0 ;  /* 0x800000002b00780c */ /* 0x004fda0003f05300 */
[----:B01----:R-:W-:Y:S05]  /*0380*/  CALL.REL.NOINC `($_Z6kernelPlS_$__internal_accurate_pow) ;  /* 0x0000000000cc7944 */ /* 0x003fea0003c00000 */
[----:B------:R-:W-:Y:S05]  /*0390*/  BSYNC.RECONVERGENT B1 ;  /* 0x0000000000017941 */ /* 0x000fea0003800200 */
.L_x_2:
[----:B------:R-:W-:Y:S01]  /*03a0*/  IMAD.MOV.U32 R20, RZ, RZ, R23 ;  /* 0x000000ffff147224 */ /* 0x000fe200078e0017 */
[----:B------:R-:W-:Y:S01]  /*03b0*/  ISETP.NE.U32.AND P2, PT, R14, RZ, PT ;  /* 0x000000ff0e00720c */ /* 0x000fe20003f45070 */
[----:B------:R-:W-:Y:S01]  /*03c0*/  IMAD.MOV.U32 R21, RZ, RZ, R24 ;  /* 0x000000ffff157224 */ /* 0x000fe200078e0018 */
[----:B------:R-:W-:Y:S01]  /*03d0*/  ISETP.GE.AND P1, PT, R19, RZ, PT ;  /* 0x000000ff1300720c */ /* 0x000fe20003f26270 */
[----:B------:R-:W-:Y:S04]  /*03e0*/  BSSY.RECONVERGENT B1, `(.L_x_3) ;  /* 0x0000010000017945 */ /* 0x000fe80003800200 */
[----:B------:R-:W-:-:S10]  /*03f0*/  DADD R20, -RZ, -R20 ;  /* 0x00000000ff147229 */ /* 0x000fd40000000914 */
[-C--:B------:R-:W-:Y:S02]  /*0400*/  FSEL R20, R20, R23.reuse, !P0 ;  /* 0x0000001714147208 */ /* 0x080fe40004000000 */
[-C--:B------:R-:W-:Y:S02]  /*0410*/  FSEL R21, R21, R24.reuse, !P0 ;  /* 0x0000001815157208 */ /* 0x080fe40004000000 */
[----:B------:R-:W-:Y:S02]  /*0420*/  ISETP.NE.AND.EX P0, PT, R17, RZ, PT, P2 ;  /* 0x000000ff1100720c */ /* 0x000fe40003f05320 */
[----:B------:R-:W-:Y:S02]  /*0430*/  FSEL R20, R20, R23, !P1 ;  /* 0x0000001714147208 */ /* 0x000fe40004800000 */
[----:B------:R-:W-:-:S09]  /*0440*/  FSEL R21, R21, R24, !P1 ;  /* 0x0000001815157208 */ /* 0x000fd20004800000 */
[----:B------:R-:W-:Y:S05]  /*0450*/  @P0 BRA `(.L_x_4) ;  /* 0x0000000000200947 */ /* 0x000fea0003800000 */
[----:B------:R-:W-:Y:S01]  /*0460*/  ISETP.NE.U32.AND P0, PT, R42, RZ, PT ;  /* 0x000000ff2a00720c */ /* 0x000fe20003f05070 */
[----:B------:R-:W-:Y:S01]  /*0470*/  DSETP.NEU.AND P2, PT, |R12|, 0.5, PT ;  /* 0x3fe000000c00742a */ /* 0x000fe20003f4d200 */
[----:B------:R-:W-:Y:S01]  /*0480*/  ISETP.GE.AND P1, PT, R13, RZ, PT ;  /* 0x000000ff0d00720c */ /* 0x000fe20003f26270 */
[----:B------:R-:W-:Y:S01]  /*0490*/  IMAD.MOV.U32 R20, RZ, RZ, RZ ;  /* 0x000000ffff147224 */ /* 0x000fe200078e00ff */
[----:B------:R-:W-:-:S04]  /*04a0*/  ISETP.NE.AND.EX P0, PT, R43, -0x80000000, PT, P0 ;  /* 0x800000002b00780c */ /* 0x000fc80003f05300 */
[----:B------:R-:W-:-:S04]  /*04b0*/  SEL R18, R19, RZ, !P0 ;  /* 0x000000ff13127207 */ /* 0x000fc80004000000 */
[----:B------:R-:W-:-:S04]  /*04c0*/  SEL R21, R18, RZ, P2 ;  /* 0x000000ff12157207 */ /* 0x000fc80001000000 */
[----:B------:R-:W-:-:S07]  /*04d0*/  @!P1 LOP3.LUT R21, R21, 0x7ff00000, RZ, 0xfc, !PT ;  /* 0x7ff0000015159812 */ /* 0x000fce00078efcff */
.L_x_4:
[----:B------:R-:W-:Y:S05]  /*04e0*/  BSYNC.RECONVERGENT B1 ;  /* 0x0000000000017941 */ /* 0x000fea0003800200 */
.L_x_3:
[----:B------:R-:W-:Y:S01]  /*04f0*/  ISETP.NE.AND P1, PT, R7, RZ, PT ;  /* 0x000000ff0700720c */ /* 0x000fe20003f25270 */
[----:B------:R-:W0:Y:S01]  /*0500*/  I2F.F64.S64 R10, R10 ;  /* 0x0000000a000a7312 */ /* 0x000e220000301c00 */
[----:B------:R-:W-:Y:S01]  /*0510*/  ISETP.NE.U32.AND P0, PT, R14, 0x1, PT ;  /* 0x000000010e00780c */ /* 0x000fe20003f05070 */
[----:B------:R-:W-:Y:S01]  /*0520*/  VIADD R6, R6, 0x1 ;  /* 0x0000000106067836 */ /* 0x000fe20000000000 */
[----:B------:R-:W-:Y:S02]  /*0530*/  FSEL R12, R20, RZ, P1 ;  /* 0x000000ff140c7208 */ /* 0x000fe40000800000 */
[----:B------:R-:W-:Y:S02]  /*0540*/  ISETP.NE.AND.EX P0, PT, R17, RZ, PT, P0 ;  /* 0x000000ff1100720c */ /* 0x000fe40003f05300 */
[----:B------:R-:W-:Y:S02]  /*0550*/  FSEL R20, R21, 1.875, P1 ;  /* 0x3ff0000015147808 */ /* 0x000fe40000800000 */
[----:B------:R-:W-:-:S02]  /*0560*/  FSEL R12, R12, RZ, P0 ;  /* 0x000000ff0c0c7208 */ /* 0x000fc40000000000 */
[----:B------:R-:W-:Y:S02]  /*0570*/  FSEL R13, R20, 1.875, P0 ;  /* 0x3ff00000140d7808 */ /* 0x000fe40000000000 */
[----:B------:R-:W-:Y:S01]  /*0580*/  ISETP.GT.U32.AND P0, PT, R8, 0x9, PT ;  /* 0x000000090800780c */ /* 0x000fe20003f04070 */
[----:B------:R-:W-:-:S03]  /*0590*/  IMAD.MOV.U32 R8, RZ, RZ, R41 ;  /* 0x000000ffff087224 */ /* 0x000fc600078e0029 */
[----:B0-----:R-:W-:Y:S01]  /*05a0*/  DADD R12, R10, R12 ;  /* 0x000000000a0c7229 */ /* 0x001fe2000000000c */
[----:B------:R-:W-:Y:S01]  /*05b0*/  ISETP.GT.U32.AND.EX P0, PT, R9, RZ, PT, P0 ;  /* 0x000000ff0900720c */ /* 0x000fe20003f04100 */
[----:B------:R-:W-:-:S04]  /*05c0*/  IMAD.MOV.U32 R9, RZ, RZ, R40 ;  /* 0x000000ffff097224 */ /* 0x000fc800078e0028 */
[----:B------:R1:W2:Y:S08]  /*05d0*/  F2I.S64.F64.TRUNC R10, R12 ;  /* 0x0000000c000a7311 */ /* 0x0002b0000030d900 */
[----:B------:R-:W-:Y:S05]  /*05e0*/  @P0 BRA `(.L_x_5) ;  /* 0xfffffffc00000947 */ /* 0x000fea000383ffff */
.L_x_1:
[----:B------:R-:W-:Y:S05]  /*05f0*/  BSYNC.RECONVERGENT B0 ;  /* 0x0000000000007941 */ /* 0x000fea0003800200 */
.L_x_0:
[----:B--2---:R-:W-:-:S04]  /*0600*/  ISETP.NE.U32.AND P0, PT, R10, R3, PT ;  /* 0x000000030a00720c */ /* 0x004fc80003f05070 */
[----:B------:R-:W-:-:S13]  /*0610*/  ISETP.NE.AND.EX P0, PT, R11, R4, PT, P0 ;  /* 0x000000040b00720c */ /* 0x000fda0003f05300 */
[----:B------:R-:W0:Y:S01]  /*0620*/  @!P0 LDC.64 R4, c[0x0][0x388] ;  /* 0x0000e200ff048b82 */ /* 0x000e220000000a00 */
[----:B------:R-:W-:Y:S02]  /*0630*/  @!P0 IMAD.MOV.U32 R6, RZ, RZ, 0x1 ;  /* 0x00000001ff068424 */ /* 0x000fe400078e00ff */
[----:B------:R-:W-:Y:S02]  /*0640*/  @!P0 IMAD.MOV.U32 R7, RZ, RZ, 0x0 ;  /* 0x00000000ff078424 */ /* 0x000fe400078e00ff */
[----:B0-----:R-:W-:-:S05]  /*0650*/  @!P0 IMAD.WIDE R4, R2, 0x8, R4 ;  /* 0x0000000802048825 */ /* 0x001fca00078e0204 */
[----:B------:R0:W-:Y:S01]  /*0660*/  @!P0 STG.E.64 desc[UR4][R4.64], R6 ;  /* 0x0000000604008986 */ /* 0x0001e2000c101b04 */
[----:B------:R-:W-:Y:S05]  /*0670*/  @!P0 EXIT ;  /* 0x000000000000894d */ /* 0x000fea0003800000 */
[----:B0-----:R-:W0:Y:S02]  /*0680*/  LDC.64 R4, c[0x0][0x388] ;  /* 0x0000e200ff047b82 */ /* 0x001e240000000a00 */
[----:B0-----:R-:W-:-:S05]  /*0690*/  IMAD.WIDE R4, R2, 0x8, R4 ;  /* 0x0000000802047825 */ /* 0x001fca00078e0204 */
[----:B------:R-:W-:Y:S01]  /*06a0*/  STG.E.64 desc[UR4][R4.64], RZ ;  /* 0x000000ff04007986 */ /* 0x000fe2000c101b04 */
[----:B------:R-:W-:Y:S05]  /*06b0*/  EXIT ;  /* 0x000000000000794d */ /* 0x000fea0003800000 */
        .type           $_Z6kernelPlS_$__internal_accurate_pow,@function
        .size           $_Z6kernelPlS_$__internal_accurate_pow,(.L_x_8 - $_Z6kernelPlS_$__internal_accurate_pow)
$_Z6kernelPlS_$__internal_accurate_pow:
[----:B------:R-:W-:Y:S01]  /*06c0*/  ISETP.GT.U32.AND P1, PT, R19, 0xfffff, PT ;  /* 0x000fffff1300780c */ /* 0x000fe20003f24070 */
[----:B------:R-:W-:Y:S01]  /*06d0*/  IMAD.MOV.U32 R22, RZ, RZ, R19 ;  /* 0x000000ffff167224 */ /* 0x000fe200078e0013 */
[----:B------:R-:W-:Y:S01]  /*06e0*/  UMOV UR6, 0x7d2cafe2 ;  /* 0x7d2cafe200067882 */ /* 0x000fe20000000000 */
[----:B------:R-:W-:Y:S01]  /*06f0*/  IMAD.MOV.U32 R30, RZ, RZ, R18 ;  /* 0x000000ffff1e7224 */ /* 0x000fe200078e0012 */
[----:B------:R-:W-:Y:S01]  /*0700*/  UMOV UR7, 0x3eb0f5ff ;  /* 0x3eb0f5ff00077882 */ /* 0x000fe20000000000 */
[----:B------:R-:W-:Y:S01]  /*0710*/  IMAD.MOV.U32 R34, RZ, RZ, RZ ;  /* 0x000000ffff227224 */ /* 0x000fe200078e00ff */
[----:B------:R-:W-:Y:S01]  /*0720*/  UMOV UR8, 0x3b39803f ;  /* 0x3b39803f00087882 */ /* 0x000fe20000000000 */
[----:B------:R-:W-:Y:S01]  /*0730*/  IMAD.MOV.U32 R24, RZ, RZ, 0x41ad3b5a ;  /* 0x41ad3b5aff187424 */ /* 0x000fe200078e00ff */
[----:B------:R-:W-:Y:S01]  /*0740*/  UMOV UR9, 0x3c7abc9e ;  /* 0x3c7abc9e00097882 */ /* 0x000fe20000000000 */
[----:B------:R-:W-:-:S04]  /*0750*/  IMAD.MOV.U32 R25, RZ, RZ, 0x3ed0f5d2 ;  /* 0x3ed0f5d2ff197424 */ /* 0x000fc800078e00ff */
[----:B------:R-:W-:-:S10]  /*0760*/  @!P1 DMUL R20, R18, 1.80143985094819840000e+16 ;  /* 0x4350000012149828 */ /* 0x000fd40000000000 */
[----:B------:R-:W-:Y:S02]  /*0770*/  @!P1 IMAD.MOV.U32 R22, RZ, RZ, R21 ;  /* 0x000000ffff169224 */ /* 0x000fe400078e0015 */
[----:B------:R-:W-:-:S03]  /*0780*/  @!P1 IMAD.MOV.U32 R30, RZ, RZ, R20 ;  /* 0x000000ffff1e9224 */ /* 0x000fc600078e0014 */
[----:B------:R-:W-:-:S04]  /*0790*/  LOP3.LUT R22, R22, 0x800fffff, RZ, 0xc0, !PT ;  /* 0x800fffff16167812 */ /* 0x000fc800078ec0ff */
[----:B------:R-:W-:-:S04]  /*07a0*/  LOP3.LUT R31, R22, 0x3ff00000, RZ, 0xfc, !PT ;  /* 0x3ff00000161f7812 */ /* 0x000fc800078efcff */
[----:B------:R-:W-:-:S13]  /*07b0*/  ISETP.GE.U32.AND P2, PT, R31, 0x3ff6a09f, PT ;  /* 0x3ff6a09f1f00780c */ /* 0x000fda0003f46070 */
[----:B------:R-:W-:-:S04]  /*07c0*/  @P2 VIADD R23, R31, 0xfff00000 ;  /* 0xfff000001f172836 */ /* 0x000fc80000000000 */
[----:B------:R-:W-:-:S06]  /*07d0*/  @P2 IMAD.MOV.U32 R31, RZ, RZ, R23 ;  /* 0x000000ffff1f2224 */ /* 0x000fcc00078e0017 */
[C---:B------:R-:W-:Y:S02]  /*07e0*/  DADD R26, R30.reuse, 1 ;  /* 0x3ff000001e1a7429 */ /* 0x040fe40000000000 */
[----:B------:R-:W-:-:S04]  /*07f0*/  DADD R30, R30, -1 ;  /* 0xbff000001e1e7429 */ /* 0x000fc80000000000 */
[----:B------:R-:W0:Y:S02]  /*0800*/  MUFU.RCP64H R35, R27 ;  /* 0x0000001b00237308 */ /* 0x000e240000001800 */
[----:B0-----:R-:W-:-:S08]  /*0810*/  DFMA R22, -R26, R34, 1 ;  /* 0x3ff000001a16742b */ /* 0x001fd00000000122 */
[----:B------:R-:W-:-:S08]  /*0820*/  DFMA R22, R22, R22, R22 ;  /* 0x000000161616722b */ /* 0x000fd00000000016 */
[----:B------:R-:W-:-:S08]  /*0830*/  DFMA R34, R34, R22, R34 ;  /* 0x000000162222722b */ /* 0x000fd00000000022 */
[----:B------:R-:W-:-:S08]  /*0840*/  DMUL R22, R30, R34 ;  /* 0x000000221e167228 */ /* 0x000fd00000000000 */
[----:B------:R-:W-:-:S08]  /*0850*/  DFMA R22, R30, R34, R22 ;  /* 0x000000221e16722b */ /* 0x000fd00000000016 */
[-C--:B------:R-:W-:Y:S02]  /*0860*/  DMUL R32, R22, R22.reuse ;  /* 0x0000001616207228 */ /* 0x080fe40000000000 */
[----:B------:R-:W-:Y:S02]  /*0870*/  DADD R26, R30, -R22 ;  /* 0x000000001e1a7229 */ /* 0x000fe40000000816 */
[----:B------:R-:W-:-:S04]  /*0880*/  DMUL R38, R22, R22 ;  /* 0x0000001616267228 */ /* 0x000fc80000000000 */
[----:B------:R-:W-:Y:S01]  /*0890*/  DFMA R24, R32, UR6, R24 ;  /* 0x0000000620187c2b */ /* 0x000fe20008000018 */
[----:B------:R-:W-:Y:S01]  /*08a0*/  UMOV UR6, 0x75488a3f ;  /* 0x75488a3f00067882 */ /* 0x000fe20000000000 */
[----:B------:R-:W-:Y:S01]  /*08b0*/  UMOV UR7, 0x3ef3b20a ;  /* 0x3ef3b20a00077882 */ /* 0x000fe20000000000 */
[----:B------:R-:W-:-:S05]  /*08c0*/  DADD R26, R26, R26 ;  /* 0x000000001a1a7229 */ /* 0x000fca000000001a */
[----:B------:R-:W-:Y:S01]  /*08d0*/  DFMA R28, R32, R24, UR6 ;  /* 0x00000006201c7e2b */ /* 0x000fe20008000018 */
[----:B------:R-:W-:Y:S01]  /*08e0*/  UMOV UR6, 0xe4faecd5 ;  /* 0xe4faecd500067882 */ /* 0x000fe20000000000 */
[----:B------:R-:W-:Y:S01]  /*08f0*/  UMOV UR7, 0x3f1745cd ;  /* 0x3f1745cd00077882 */ /* 0x000fe20000000000 */
[----:B------:R-:W-:-:S05]  /*0900*/  DFMA R26, R30, -R22, R26 ;  /* 0x800000161e1a722b */ /* 0x000fca000000001a */
[----:B------:R-:W-:Y:S01]  /*0910*/  DFMA R28, R32, R28, UR6 ;  /* 0x00000006201c7e2b */ /* 0x000fe2000800001c */
[----:B------:R-:W-:Y:S01]  /*0920*/  UMOV UR6, 0x258a578b ;  /* 0x258a578b00067882 */ /* 0x000fe20000000000 */
[----:B------:R-:W-:Y:S01]  /*0930*/  UMOV UR7, 0x3f3c71c7 ;  /* 0x3f3c71c700077882 */ /* 0x000fe20000000000 */
[----:B------:R-:W-:Y:S02]  /*0940*/  DMUL R26, R34, R26 ;  /* 0x0000001a221a7228 */ /* 0x000fe40000000000 */
[----:B------:R-:W-:-:S03]  /*0950*/  DFMA R34, R22, R22, -R38 ;  /* 0x000000161622722b */ /* 0x000fc60000000826 */
[----:B------:R-:W-:Y:S01]  /*0960*/  DFMA R28, R32, R28, UR6 ;  /* 0x00000006201c7e2b */ /* 0x000fe2000800001c */
[----:B------:R-:W-:Y:S01]  /*0970*/  UMOV UR6, 0x9242b910 ;  /* 0x9242b91000067882 */ /* 0x000fe20000000000 */
[----:B------:R-:W-:-:S06]  /*0980*/  UMOV UR7, 0x3f624924 ;  /* 0x3f62492400077882 */ /* 0x000fcc0000000000 */
[----:B------:R-:W-:Y:S01]  /*0990*/  DFMA R28, R32, R28, UR6 ;  /* 0x00000006201c7e2b */ /* 0x000fe2000800001c */
[----:B------:R-:W-:Y:S01]  /*09a0*/  UMOV UR6, 0x99999dfb ;  /* 0x99999dfb00067882 */ /* 0x000fe20000000000 */
[----:B------:R-:W-:-:S06]  /*09b0*/  UMOV UR7, 0x3f899999 ;  /* 0x3f89999900077882 */ /* 0x000fcc0000000000 */
[----:B------:R-:W-:Y:S01]  /*09c0*/  DFMA R28, R32, R28, UR6 ;  /* 0x00000006201c7e2b */ /* 0x000fe2000800001c */
[----:B------:R-:W-:Y:S01]  /*09d0*/  UMOV UR6, 0x55555555 ;  /* 0x5555555500067882 */ /* 0x000fe20000000000 */
[----:B------:R-:W-:-:S06]  /*09e0*/  UMOV UR7, 0x3fb55555 ;  /* 0x3fb5555500077882 */ /* 0x000fcc0000000000 */
[----:B------:R-:W-:-:S08]  /*09f0*/  DFMA R24, R32, R28, UR6 ;  /* 0x0000000620187e2b */ /* 0x000fd0000800001c */
[----:B------:R-:W-:Y:S01]  /*0a00*/  DADD R30, -R24, UR6 ;  /* 0x00000006181e7e29 */ /* 0x000fe20008000100 */
[----:B------:R-:W-:Y:S01]  /*0a10*/  UMOV UR6, 0xb9e7b0 ;  /* 0x00b9e7b000067882 */ /* 0x000fe20000000000 */
[----:B------:R-:W-:-:S06]  /*0a20*/  UMOV UR7, 0x3c46a4cb ;  /* 0x3c46a4cb00077882 */ /* 0x000fcc0000000000 */
[----:B------:R-:W-:Y:S02]  /*0a30*/  DFMA R30, R32, R28, R30 ;  /* 0x0000001c201e722b */ /* 0x000fe4000000001e */
[----:B------:R-:W-:Y:S01]  /*0a40*/  DMUL R28, R22, R38 ;  /* 0x00000026161c7228 */ /* 0x000fe20000000000 */
[----:B------:R-:W-:Y:S02]  /*0a50*/  VIADD R33, R27, 0x100000 ;  /* 0x001000001b217836 */ /* 0x000fe40000000000 */
[----:B------:R-:W-:-:S03]  /*0a60*/  IMAD.MOV.U32 R32, RZ, RZ, R26 ;  /* 0x000000ffff207224 */ /* 0x000fc600078e001a */
[----:B------:R-:W-:Y:S01]  /*0a70*/  DADD R30, R30, -UR6 ;  /* 0x800000061e1e7e29 */ /* 0x000fe20008000000 */
[----:B------:R-:W-:Y:S01]  /*0a80*/  UMOV UR6, 0x80000000 ;  /* 0x8000000000067882 */ /* 0x000fe20000000000 */
[C---:B------:R-:W-:Y:S01]  /*0a90*/  DFMA R36, R22.reuse, R38, -R28 ;  /* 0x000000261624722b */ /* 0x040fe2000000081c */
[----:B------:R-:W-:Y:S01]  /*0aa0*/  UMOV UR7, 0x43300000 ;  /* 0x4330000000077882 */ /* 0x000fe20000000000 */
[----:B------:R-:W-:-:S04]  /*0ab0*/  DFMA R32, R22, R32, R34 ;  /* 0x000000201620722b */ /* 0x000fc80000000022 */
[----:B------:R-:W-:Y:S02]  /*0ac0*/  DADD R34, R24, R30 ;  /* 0x0000000018227229 */ /* 0x000fe4000000001e */
[----:B------:R-:W-:-:S06]  /*0ad0*/  DFMA R36, R26, R38, R36 ;  /* 0x000000261a24722b */ /* 0x000fcc0000000024 */
[----:B------:R-:W-:Y:S02]  /*0ae0*/  DMUL R38, R34, R28 ;  /* 0x0000001c22267228 */ /* 0x000fe40000000000 */
[----:B------:R-:W-:Y:S02]  /*0af0*/  DFMA R32, R22, R32, R36 ;  /* 0x000000201620722b */ /* 0x000fe40000000024 */
[----:B------:R-:W-:-:S04]  /*0b00*/  DADD R36, R24, -R34 ;  /* 0x0000000018247229 */ /* 0x000fc80000000822 */
[----:B------:R-:W-:-:S04]  /*0b10*/  DFMA R24, R34, R28, -R38 ;  /* 0x0000001c2218722b */ /* 0x000fc80000000826 */
[----:B------:R-:W-:-:S04]  /*0b20*/  DADD R36, R30, R36 ;  /* 0x000000001e247229 */ /* 0x000fc80000000024 */
[----:B------:R-:W-:-:S08]  /*0b30*/  DFMA R24, R34, R32, R24 ;  /* 0x000000202218722b */ /* 0x000fd00000000018 */
[----:B------:R-:W-:-:S08]  /*0b40*/  DFMA R36, R36, R28, R24 ;  /* 0x0000001c2424722b */ /* 0x000fd00000000018 */
[----:B------:R-:W-:-:S08]  /*0b50*/  DADD R28, R38, R36 ;  /* 0x00000000261c7229 */ /* 0x000fd00000000024 */
[--C-:B------:R-:W-:Y:S02]  /*0b60*/  DADD R24, R22, R28.reuse ;  /* 0x0000000016187229 */ /* 0x100fe4000000001c */
[----:B------:R-:W-:-:S06]  /*0b70*/  DADD R38, R38, -R28 ;  /* 0x0000000026267229 */ /* 0x000fcc000000081c */
[----:B------:R-:W-:Y:S02]  /*0b80*/  DADD R22, R22, -R24 ;  /* 0x0000000016167229 */ /* 0x000fe40000000818 */
[----:B------:R-:W-:-:S06]  /*0b90*/  DADD R38, R36, R38 ;  /* 0x0000000024267229 */ /* 0x000fcc0000000026 */
[----:B------:R-:W-:Y:S01]  /*0ba0*/  DADD R22, R28, R22 ;  /* 0x000000001c167229 */ /* 0x000fe20000000016 */
[----:B------:R-:W-:Y:S02]  /*0bb0*/  SHF.R.U32.HI R28, RZ, 0x14, R19 ;  /* 0x00000014ff1c7819 */ /* 0x000fe40000011613 */
[----:B------:R-:W-:Y:S01]  /*0bc0*/  @!P1 LEA.HI R28, R21, 0xffffffca, RZ, 0xc ;  /* 0xffffffca151c9811 */ /* 0x000fe200078f60ff */
[----:B------:R-:W-:-:S04]  /*0bd0*/  IMAD.MOV.U32 R21, RZ, RZ, 0x43300000 ;  /* 0x43300000ff157424 */ /* 0x000fc800078e00ff */
[----:B------:R-:W-:Y:S01]  /*0be0*/  DADD R22, R38, R22 ;  /* 0x0000000026167229 */ /* 0x000fe20000000016 */
[C---:B------:R-:W-:Y:S02]  /*0bf0*/  VIADD R20, R28.reuse, 0xfffffc01 ;  /* 0xfffffc011c147836 */ /* 0x040fe40000000000 */
[----:B------:R-:W-:-:S05]  /*0c00*/  @P2 VIADD R20, R28, 0xfffffc02 ;  /* 0xfffffc021c142836 */ /* 0x000fca0000000000 */
[----:B------:R-:W-:Y:S01]  /*0c10*/  DADD R28, R26, R22 ;  /* 0x000000001a1c7229 */ /* 0x000fe20000000016 */
[----:B------:R-:W-:-:S06]  /*0c20*/  LOP3.LUT R20, R20, 0x80000000, RZ, 0x3c, !PT ;  /* 0x8000000014147812 */ /* 0x000fcc00078e3cff */
[----:B------:R-:W-:Y:S01]  /*0c30*/  DADD R20, R20, -UR6 ;  /* 0x8000000614147e29 */ /* 0x000fe20008000000 */
[----:B------:R-:W-:Y:S01]  /*0c40*/  UMOV UR6, 0xfefa39ef ;  /* 0xfefa39ef00067882 */ /* 0x000fe20000000000 */
[----:B------:R-:W-:Y:S01]  /*0c50*/  DADD R22, R24, R28 ;  /* 0x0000000018167229 */ /* 0x000fe2000000001c */
[----:B------:R-:W-:-:S07]  /*0c60*/  UMOV UR7, 0x3fe62e42 ;  /* 0x3fe62e4200077882 */ /* 0x000fce0000000000 */
[--C-:B------:R-:W-:Y:S02]  /*0c70*/  DFMA R26, R20, UR6, R22.reuse ;  /* 0x00000006141a7c2b */ /* 0x100fe40008000016 */
[----:B------:R-:W-:-:S06]  /*0c80*/  DADD R30, R24, -R22 ;  /* 0x00000000181e7229 */ /* 0x000fcc0000000816 */
[----:B------:R-:W-:Y:S02]  /*0c90*/  DFMA R24, R20, -UR6, R26 ;  /* 0x8000000614187c2b */ /* 0x000fe4000800001a */
[----:B------:R-:W-:Y:S01]  /*0ca0*/  DADD R30, R28, R30 ;  /* 0x000000001c1e7229 */ /* 0x000fe2000000001e */
[----:B------:R-:W-:Y:S01]  /*0cb0*/  LOP3.LUT R29, R13, 0xff0fffff, RZ, 0xc0, !PT ;  /* 0xff0fffff0d1d7812 */ /* 0x000fe200078ec0ff */
[----:B------:R-:W-:-:S04]  /*0cc0*/  IMAD.MOV.U32 R28, RZ, RZ, R12 ;  /* 0x000000ffff1c7224 */ /* 0x000fc800078e000c */
[----:B------:R-:W-:-:S08]  /*0cd0*/  DADD R24, -R22, R24 ;  /* 0x0000000016187229 */ /* 0x000fd00000000118 */
[----:B------:R-:W-:-:S08]  /*0ce0*/  DADD R22, R30, -R24 ;  /* 0x000000001e167229 */ /* 0x000fd00000000818 */
[----:B------:R-:W-:Y:S01]  /*0cf0*/  DFMA R22, R20, UR8, R22 ;  /* 0x0000000814167c2b */ /* 0x000fe20008000016 */
[----:B------:R-:W-:-:S05]  /*0d00*/  IMAD.SHL.U32 R20, R13, 0x2, RZ ;  /* 0x000000020d147824 */ /* 0x000fca00078e00ff */
[----:B------:R-:W-:Y:S02]  /*0d10*/  ISETP.GT.U32.AND P1, PT, R20, -0x2000001, PT ;  /* 0xfdffffff1400780c */ /* 0x000fe40003f24070 */
[----:B------:R-:W-:Y:S02]  /*0d20*/  DADD R20, R26, R22 ;  /* 0x000000001a147229 */ /* 0x000fe40000000016 */
[----:B------:R-:W-:-:S06]  /*0d30*/  SEL R29, R29, R13, P1 ;  /* 0x0000000d1d1d7207 */ /* 0x000fcc0000800000 */
[----:B------:R-:W-:Y:S02]  /*0d40*/  DADD R26, R26, -R20 ;  /* 0x000000001a1a7229 */ /* 0x000fe40000000814 */
[----:B------:R-:W-:-:S06]  /*0d50*/  DMUL R30, R20, R28 ;  /* 0x0000001c141e7228 */ /* 0x000fcc0000000000 */
[----:B------:R-:W-:Y:S02]  /*0d60*/  DADD R26, R22, R26 ;  /* 0x00000000161a7229 */ /* 0x000fe4000000001a */
[----:B------:R-:W-:-:S08]  /*0d70*/  DFMA R20, R20, R28, -R30 ;  /* 0x0000001c1414722b */ /* 0x000fd0000000081e */
[----:B------:R-:W-:Y:S01]  /*0d80*/  DFMA R28, R26, R28, R20 ;  /* 0x0000001c1a1c722b */ /* 0x000fe20000000014 */
[----:B------:R-:W-:Y:S02]  /*0d90*/  IMAD.MOV.U32 R20, RZ, RZ, 0x652b82fe ;  /* 0x652b82feff147424 */ /* 0x000fe400078e00ff */
[----:B------:R-:W-:-:S05]  /*0da0*/  IMAD.MOV.U32 R21, RZ, RZ, 0x3ff71547 ;  /* 0x3ff71547ff157424 */ /* 0x000fca00078e00ff */
[----:B------:R-:W-:-:S08]  /*0db0*/  DADD R22, R30, R28 ;  /* 0x000000001e167229 */ /* 0x000fd0000000001c */
[----:B------:R-:W-:Y:S02]  /*0dc0*/  DFMA R20, R22, R20, 6.75539944105574400000e+15 ;  /* 0x433800001614742b */ /* 0x000fe40000000014 */
[----:B------:R-:W-:Y:S01]  /*0dd0*/  FSETP.GEU.AND P1, PT, |R23|, 4.1917929649353027344, PT ;  /* 0x4086232b1700780b */ /* 0x000fe20003f2e200 */
[----:B------:R-:W-:-:S05]  /*0de0*/  DADD R30, R30, -R22 ;  /* 0x000000001e1e7229 */ /* 0x000fca0000000816 */
[----:B------:R-:W-:-:S03]  /*0df0*/  DADD R26, R20, -6.75539944105574400000e+15 ;  /* 0xc3380000141a7429 */ /* 0x000fc60000000000 */
[----:B------:R-:W-:-:S05]  /*0e00*/  DADD R28, R28, R30 ;  /* 0x000000001c1c7229 */ /* 0x000fca000000001e */
[----:B------:R-:W-:Y:S01]  /*0e10*/  DFMA R24, R26, -UR6, R22 ;  /* 0x800000061a187c2b */ /* 0x000fe20008000016 */
[----:B------:R-:W-:Y:S01]  /*0e20*/  UMOV UR6, 0x3b39803f ;  /* 0x3b39803f00067882 */ /* 0x000fe20000000000 */
[----:B------:R-:W-:-:S06]  /*0e30*/  UMOV UR7, 0x3c7abc9e ;  /* 0x3c7abc9e00077882 */ /* 0x000fcc0000000000 */
[----:B------:R-:W-:Y:S01]  /*0e40*/  DFMA R24, R26, -UR6, R24 ;  /* 0x800000061a187c2b */ /* 0x000fe20008000018 */
[----:B------:R-:W-:Y:S01]  /*0e50*/  UMOV UR6, 0x69ce2bdf ;  /* 0x69ce2bdf00067882 */ /* 0x000fe20000000000 */
[----:B------:R-:W-:Y:S01]  /*0e60*/  IMAD.MOV.U32 R26, RZ, RZ, -0x35dec16 ;  /* 0xfca213eaff1a7424 */ /* 0x000fe200078e00ff */
[----:B------:R-:W-:Y:S01]  /*0e70*/  UMOV UR7, 0x3e5ade15 ;  /* 0x3e5ade1500077882 */ /* 0x000fe20000000000 */
[----:B------:R-:W-:-:S06]  /*0e80*/  IMAD.MOV.U32 R27, RZ, RZ, 0x3e928af3 ;  /* 0x3e928af3ff1b7424 */ /* 0x000fcc00078e00ff */
[----:B------:R-:W-:Y:S01]  /*0e90*/  DFMA R26, R24, UR6, R26 ;  /* 0x00000006181a7c2b */ /* 0x000fe2000800001a */
        /* <DEDUP_REMOVED lines=24> */
[----:B------:R-:W-:-:S08]  /*1020*/  DFMA R26, R24, R26, 1 ;  /* 0x3ff00000181a742b */ /* 0x000fd0000000001a */
[----:B------:R-:W-:-:S10]  /*1030*/  DFMA R26, R24, R26, 1 ;  /* 0x3ff00000181a742b */ /* 0x000fd4000000001a */
[----:B------:R-:W-:Y:S02]  /*1040*/  IMAD R25, R20, 0x100000, R27 ;  /* 0x0010000014197824 */ /* 0x000fe400078e021b */
[----:B------:R-:W-:Y:S01]  /*1050*/  IMAD.MOV.U32 R24, RZ, RZ, R26 ;  /* 0x000000ffff187224 */ /* 0x000fe200078e001a */
[----:B------:R-:W-:Y:S06]  /*1060*/  @!P1 BRA `(.L_x_6) ;  /* 0x0000000000309947 */ /* 0x000fec0003800000 */
[----:B------:R-:W-:Y:S01]  /*1070*/  FSETP.GEU.AND P2, PT, |R23|, 4.2275390625, PT ;  /* 0x408748001700780b */ /* 0x000fe20003f4e200 */
[C---:B------:R-:W-:Y:S02]  /*1080*/  DADD R24, R22.reuse, +INF ;  /* 0x7ff0000016187429 */ /* 0x040fe40000000000 */
[----:B------:R-:W-:-:S08]  /*1090*/  DSETP.GEU.AND P1, PT, R22, RZ, PT ;  /* 0x000000ff1600722a */ /* 0x000fd00003f2e000 */
[----:B------:R-:W-:Y:S02]  /*10a0*/  FSEL R24, R24, RZ, P1 ;  /* 0x000000ff18187208 */ /* 0x000fe40000800000 */
[----:B------:R-:W-:Y:S02]  /*10b0*/  @!P2 LEA.HI R21, R20, R20, RZ, 0x1 ;  /* 0x000000141415a211 */ /* 0x000fe400078f08ff */
[----:B------:R-:W-:Y:S02]  /*10c0*/  FSEL R25, R25, RZ, P1 ;  /* 0x000000ff19197208 */ /* 0x000fe40000800000 */
[----:B------:R-:W-:-:S05]  /*10d0*/  @!P2 SHF.R.S32.HI R21, RZ, 0x1, R21 ;  /* 0x00000001ff15a819 */ /* 0x000fca0000011415 */
[----:B------:R-:W-:Y:S02]  /*10e0*/  @!P2 IMAD.IADD R20, R20, 0x1, -R21 ;  /* 0x000000011414a824 */ /* 0x000fe400078e0a15 */
[----:B------:R-:W-:-:S03]  /*10f0*/  @!P2 IMAD R27, R21, 0x100000, R27 ;  /* 0x00100000151ba824 */ /* 0x000fc600078e021b */
[----:B------:R-:W-:Y:S01]  /*1100*/  @!P2 LEA R21, R20, 0x3ff00000, 0x14 ;  /* 0x3ff000001415a811 */ /* 0x000fe200078ea0ff */
[----:B------:R-:W-:-:S06]  /*1110*/  @!P2 IMAD.MOV.U32 R20, RZ, RZ, RZ ;  /* 0x000000ffff14a224 */ /* 0x000fcc00078e00ff */
[----:B------:R-:W-:-:S11]  /*1120*/  @!P2 DMUL R24, R26, R20 ;  /* 0x000000141a18a228 */ /* 0x000fd60000000000 */
.L_x_6:
[----:B------:R-:W-:Y:S01]  /*1130*/  DFMA R28, R28, R24, R24 ;  /* 0x000000181c1c722b */ /* 0x000fe20000000018 */
[----:B------:R-:W-:Y:S01]  /*1140*/  IMAD.MOV.U32 R20, RZ, RZ, R0 ;  /* 0x000000ffff147224 */ /* 0x000fe200078e0000 */
[----:B------:R-:W-:Y:S01]  /*1150*/  DSETP.NEU.AND P1, PT, |R24|, +INF , PT ;  /* 0x7ff000001800742a */ /* 0x000fe20003f2d200 */
[----:B------:R-:W-:-:S07]  /*1160*/  IMAD.MOV.U32 R21, RZ, RZ, 0x0 ;  /* 0x00000000ff157424 */ /* 0x000fce00078e00ff */
[----:B------:R-:W-:Y:S02]  /*1170*/  FSEL R23, R24, R28, !P1 ;  /* 0x0000001c18177208 */ /* 0x000fe40004800000 */
[----:B------:R-:W-:Y:S01]  /*1180*/  FSEL R24, R25, R29, !P1 ;  /* 0x0000001d19187208 */ /* 0x000fe20004800000 */
[----:B------:R-:W-:Y:S06]  /*1190*/  RET.REL.NODEC R20 `(_Z6kernelPlS_) ;  /* 0xffffffec14987950 */ /* 0x000fec0003c3ffff */
.L_x_7:
[----:B------:R-:W-:-:S00]  /*11a0*/  BRA `(.L_x_7) ;  /* 0xfffffffc00fc7947 */ /* 0x000fc0000383ffff */
[----:B------:R-:W-:-:S00]  /*11b0*/  NOP ;  /* 0x0000000000007918 */ /* 0x000fc00000000000 */
        /* <DEDUP_REMOVED lines=12> */
.L_x_8:


//--------------------- .nv.shared.reserved.0     --------------------------
	.section	.nv.shared.reserved.0,"aw",@nobits
	.weak		__nv_reservedSMEM_offset_0_alias
	.size		__nv_reservedSMEM_offset_0_alias, 0, 64
	.other		__nv_reservedSMEM_offset_0_alias,@"STO_CUDA_RESERVED_SHARED STV_DEFAULT"
__nv_reservedSMEM_offset_0_alias:
	.zero		0
	.zero		64


//--------------------- .nv.constant0._Z6kernelPlS_ --------------------------
	.section	.nv.constant0._Z6kernelPlS_,"a",@progbits
	.sectionflags	@""
	.align	4
.nv.constant0._Z6kernelPlS_:
	.zero		912


//--------------------- SYMBOLS --------------------------

	.type		.nv.reservedSmem.offset0,@object
	.size		.nv.reservedSmem.offset0,0x4
